//
// Generated by NVIDIA NVVM Compiler
//
// Compiler Build ID: CL-36424714
// Cuda compilation tools, release 13.0, V13.0.88
// Based on NVVM 20.0.0
//

.version 9.0
.target sm_100
.address_size 64

	// .globl	_Z23reduceMultiBlocksKernelPfS_
// _ZZ23reduceMultiBlocksKernelPfS_E2sA has been demoted

.visible .entry _Z23reduceMultiBlocksKernelPfS_(
	.param .u64 .ptr .align 1 _Z23reduceMultiBlocksKernelPfS__param_0,
	.param .u64 .ptr .align 1 _Z23reduceMultiBlocksKernelPfS__param_1
)
{
	.reg .pred 	%p<8>;
	.reg .b32 	%r<8>;
	.reg .b32 	%f<27>;
	.reg .b64 	%rd<7>;
	// demoted variable
	.shared .align 4 .b8 _ZZ23reduceMultiBlocksKernelPfS_E2sA[512];
	ld.param.u64 	%rd2, [_Z23reduceMultiBlocksKernelPfS__param_0];
	ld.param.u64 	%rd1, [_Z23reduceMultiBlocksKernelPfS__param_1];
	cvta.to.global.u64 	%rd3, %rd2;
	mov.u32 	%r1, %tid.x;
	mov.u32 	%r3, %ctaid.x;
	shl.b32 	%r4, %r3, 8;
	add.s32 	%r5, %r4, %r1;
	mul.wide.s32 	%rd4, %r5, 4;
	add.s64 	%rd5, %rd3, %rd4;
	ld.global.f32 	%f1, [%rd5];
	ld.global.f32 	%f2, [%rd5+512];
	add.f32 	%f3, %f1, %f2;
	shl.b32 	%r6, %r1, 2;
	mov.u32 	%r7, _ZZ23reduceMultiBlocksKernelPfS_E2sA;
	add.s32 	%r2, %r7, %r6;
	st.shared.f32 	[%r2], %f3;
	bar.sync 	0;
	setp.gt.u32 	%p1, %r1, 63;
	@%p1 bra 	$L__BB0_2;
	ld.shared.f32 	%f4, [%r2+256];
	ld.shared.f32 	%f5, [%r2];
	add.f32 	%f6, %f4, %f5;
	st.shared.f32 	[%r2], %f6;
$L__BB0_2:
	bar.sync 	0;
	setp.gt.u32 	%p2, %r1, 31;
	@%p2 bra 	$L__BB0_4;
	ld.shared.f32 	%f7, [%r2+128];
	ld.shared.f32 	%f8, [%r2];
	add.f32 	%f9, %f7, %f8;
	st.shared.f32 	[%r2], %f9;
$L__BB0_4:
	bar.sync 	0;
	setp.gt.u32 	%p3, %r1, 15;
	@%p3 bra 	$L__BB0_6;
	ld.shared.f32 	%f10, [%r2+64];
	ld.shared.f32 	%f11, [%r2];
	add.f32 	%f12, %f10, %f11;
	st.shared.f32 	[%r2], %f12;
$L__BB0_6:
	bar.sync 	0;
	setp.gt.u32 	%p4, %r1, 7;
	@%p4 bra 	$L__BB0_8;
	ld.shared.f32 	%f13, [%r2+32];
	ld.shared.f32 	%f14, [%r2];
	add.f32 	%f15, %f13, %f14;
	st.shared.f32 	[%r2], %f15;
$L__BB0_8:
	bar.sync 	0;
	setp.gt.u32 	%p5, %r1, 3;
	@%p5 bra 	$L__BB0_10;
	ld.shared.f32 	%f16, [%r2+16];
	ld.shared.f32 	%f17, [%r2];
	add.f32 	%f18, %f16, %f17;
	st.shared.f32 	[%r2], %f18;
$L__BB0_10:
	bar.sync 	0;
	setp.gt.u32 	%p6, %r1, 1;
	@%p6 bra 	$L__BB0_12;
	ld.shared.f32 	%f19, [%r2+8];
	ld.shared.f32 	%f20, [%r2];
	add.f32 	%f21, %f19, %f20;
	st.shared.f32 	[%r2], %f21;
$L__BB0_12:
	bar.sync 	0;
	setp.ne.s32 	%p7, %r1, 0;
	@%p7 bra 	$L__BB0_14;
	ld.shared.f32 	%f22, [_ZZ23reduceMultiBlocksKernelPfS_E2sA+4];
	ld.shared.f32 	%f23, [%r2];
	add.f32 	%f24, %f22, %f23;
	st.shared.f32 	[%r2], %f24;
	ld.shared.f32 	%f25, [_ZZ23reduceMultiBlocksKernelPfS_E2sA];
	cvta.to.global.u64 	%rd6, %rd1;
	atom.global.add.f32 	%f26, [%rd6], %f25;
$L__BB0_14:
	ret;

}


// ===== COMPILED SASS (sm_100) =====

	.target	sm_100

	.elftype	@"ET_EXEC"


//--------------------- .note.nv.tkinfo           --------------------------
	.section	.note.nv.tkinfo,"",@"SHT_NOTE"
	.sectionflags	@"SHF_NOTE_NV_TKINFO"
	.tkinfo
        /*0018*/ 	.word	0x00000002
        /*0030*/ 	.string	""
        /*0030*/ 	.string	"ptxas"
        /*0030*/ 	.string	"Cuda compilation tools, release 13.0, V13.0.88"
        /*0030*/ 	.string	"Build cuda_13.0.r13.0/compiler.36424714_0"
        /*0030*/ 	.string	"-arch sm_100 -m 64 "



//--------------------- .note.nv.cuinfo           --------------------------
	.section	.note.nv.cuinfo,"",@"SHT_NOTE"
	.sectionflags	@"SHF_NOTE_NV_CUINFO"
        /*0018*/ 	.short	0x0002
        /*001a*/ 	.short	0x0064
        /*001c*/ 	.short	0x0082
	.zero		2


//--------------------- .nv.info                  --------------------------
	.section	.nv.info,"",@"SHT_CUDA_INFO"
	.align	4


	//----- nvinfo : EIATTR_REGCOUNT
	.align		4
        /*0000*/ 	.byte	0x04, 0x2f
        /*0002*/ 	.short	(.L_1 - .L_0)
	.align		4
.L_0:
        /*0004*/ 	.word	index@(_Z23reduceMultiBlocksKernelPfS_)
        /*0008*/ 	.word	0x0000000a


	//----- nvinfo : EIATTR_FRAME_SIZE
	.align		4
.L_1:
        /*000c*/ 	.byte	0x04, 0x11
        /*000e*/ 	.short	(.L_3 - .L_2)
	.align		4
.L_2:
        /*0010*/ 	.word	index@(_Z23reduceMultiBlocksKernelPfS_)
        /*0014*/ 	.word	0x00000000


	//----- nvinfo : EIATTR_MIN_STACK_SIZE
	.align		4
.L_3:
        /*0018*/ 	.byte	0x04, 0x12
        /*001a*/ 	.short	(.L_5 - .L_4)
	.align		4
.L_4:
        /*001c*/ 	.word	index@(_Z23reduceMultiBlocksKernelPfS_)
        /*0020*/ 	.word	0x00000000
.L_5:


//--------------------- .nv.compat                --------------------------
	.section	.nv.compat,"",@"SHT_CUDA_COMPAT_INFO"
	.align	4
        /*0000*/ 	.byte	0x02, 0x09, 0x00, 0x00, 0x02, 0x02, 0x01, 0x00, 0x02, 0x05, 0x05, 0x00, 0x03, 0x07, 0x01, 0x01
        /*0010*/ 	.byte	0x02, 0x03, 0x00, 0x00, 0x02, 0x06, 0x01, 0x00, 0x04, 0x0b, 0x08, 0x00, 0x09, 0x00, 0x00, 0x00
        /*0020*/ 	.byte	0x00, 0x00, 0x00, 0x00


//--------------------- .nv.info._Z23reduceMultiBlocksKernelPfS_ --------------------------
	.section	.nv.info._Z23reduceMultiBlocksKernelPfS_,"",@"SHT_CUDA_INFO"
	.sectionflags	@""
	.align	4


	//----- nvinfo : EIATTR_CUDA_API_VERSION
	.align		4
        /*0000*/ 	.byte	0x04, 0x37
        /*0002*/ 	.short	(.L_7 - .L_6)
.L_6:
        /*0004*/ 	.word	0x00000082


	//----- nvinfo : EIATTR_KPARAM_INFO
	.align		4
.L_7:
        /*0008*/ 	.byte	0x04, 0x17
        /*000a*/ 	.short	(.L_9 - .L_8)
.L_8:
        /*000c*/ 	.word	0x00000000
        /*0010*/ 	.short	0x0001
        /*0012*/ 	.short	0x0008
        /*0014*/ 	.byte	0x00, 0xf5, 0x21, 0x00


	//----- nvinfo : EIATTR_KPARAM_INFO
	.align		4
.L_9:
        /*0018*/ 	.byte	0x04, 0x17
        /*001a*/ 	.short	(.L_11 - .L_10)
.L_10:
        /*001c*/ 	.word	0x00000000
        /*0020*/ 	.short	0x0000
        /*0022*/ 	.short	0x0000
        /*0024*/ 	.byte	0x00, 0xf5, 0x21, 0x00


	//----- nvinfo : EIATTR_SPARSE_MMA_MASK
	.align		4
.L_11:
        /*0028*/ 	.byte	0x03, 0x50
        /*002a*/ 	.short	0x0000


	//----- nvinfo : EIATTR_MAXREG_COUNT
	.align		4
        /*002c*/ 	.byte	0x03, 0x1b
        /*002e*/ 	.short	0x00ff


	//----- nvinfo : EIATTR_NUM_BARRIERS
	.align		4
        /*0030*/ 	.byte	0x02, 0x4c
        /*0032*/ 	.byte	0x01
	.zero		1


	//----- nvinfo : EIATTR_MERCURY_ISA_VERSION
	.align		4
        /*0034*/ 	.byte	0x03, 0x5f
        /*0036*/ 	.short	0x0101


	//----- nvinfo : EIATTR_VRC_CTA_INIT_COUNT
	.align		4
        /*0038*/ 	.byte	0x02, 0x4a
	.zero		1
	.zero		1


	//----- nvinfo : EIATTR_EXIT_INSTR_OFFSETS
	.align		4
        /*003c*/ 	.byte	0x04, 0x1c
        /*003e*/ 	.short	(.L_13 - .L_12)


	//   ....[0]....
.L_12:
        /*0040*/ 	.word	0x00000350


	//   ....[1]....
        /*0044*/ 	.word	0x000003d0


	//----- nvinfo : EIATTR_CBANK_PARAM_SIZE
	.align		4
.L_13:
        /*0048*/ 	.byte	0x03, 0x19
        /*004a*/ 	.short	0x0010


	//----- nvinfo : EIATTR_PARAM_CBANK
	.align		4
        /*004c*/ 	.byte	0x04, 0x0a
        /*004e*/ 	.short	(.L_15 - .L_14)
	.align		4
.L_14:
        /*0050*/ 	.word	index@(.nv.constant0._Z23reduceMultiBlocksKernelPfS_)
        /*0054*/ 	.short	0x0380
        /*0056*/ 	.short	0x0010


	//----- nvinfo : EIATTR_SW_WAR
	.align		4
.L_15:
        /*0058*/ 	.byte	0x04, 0x36
        /*005a*/ 	.short	(.L_17 - .L_16)
.L_16:
        /*005c*/ 	.word	0x00000008
.L_17:


//--------------------- .nv.callgraph             --------------------------
	.section	.nv.callgraph,"",@"SHT_CUDA_CALLGRAPH"
	.align	4
	.sectionentsize	8
	.align		4
        /*0000*/ 	.word	0x00000000
	.align		4
        /*0004*/ 	.word	0xffffffff
	.align		4
        /*0008*/ 	.word	0x00000000
	.align		4
        /*000c*/ 	.word	0xfffffffe
	.align		4
        /*0010*/ 	.word	0x00000000
	.align		4
        /*0014*/ 	.word	0xfffffffd
	.align		4
        /*0018*/ 	.word	0x00000000
	.align		4
        /*001c*/ 	.word	0xfffffffc


//--------------------- .text._Z23reduceMultiBlocksKernelPfS_ --------------------------
	.section	.text._Z23reduceMultiBlocksKernelPfS_,"ax",@progbits
	.align	128
        .global         _Z23reduceMultiBlocksKernelPfS_
        .type           _Z23reduceMultiBlocksKernelPfS_,@function
        .size           _Z23reduceMultiBlocksKernelPfS_,(.L_x_1 - _Z23reduceMultiBlocksKernelPfS_)
        .other          _Z23reduceMultiBlocksKernelPfS_,@"STO_CUDA_ENTRY STV_DEFAULT"
_Z23reduceMultiBlocksKernelPfS_:
.text._Z23reduceMultiBlocksKernelPfS_:
[----:B------:R-:W-:Y:S01]  /*0000*/  LDC R1, c[0x0][0x37c] ;  /* 0x0000df00ff017b82 */ /* 0x000fe20000000800 */
[----:B------:R-:W0:Y:S07]  /*0010*/  S2R R6, SR_TID.X ;  /* 0x0000000000067919 */ /* 0x000e2e0000002100 */
[----:B------:R-:W1:Y:S01]  /*0020*/  LDC.64 R2, c[0x0][0x380] ;  /* 0x0000e000ff027b82 */ /* 0x000e620000000a00 */
[----:B------:R-:W2:Y:S01]  /*0030*/  LDCU.64 UR6, c[0x0][0x358] ;  /* 0x00006b00ff0677ac */ /* 0x000ea20008000a00 */
[----:B------:R-:W0:Y:S02]  /*0040*/  S2R R5, SR_CTAID.X ;  /* 0x0000000000057919 */ /* 0x000e240000002500 */
[----:B0-----:R-:W-:-:S05]  /*0050*/  LEA R5, R5, R6, 0x8 ;  /* 0x0000000605057211 */ /* 0x001fca00078e40ff */
[----:B-1----:R-:W-:-:S05]  /*0060*/  IMAD.WIDE R2, R5, 0x4, R2 ;  /* 0x0000000405027825 */ /* 0x002fca00078e0202 */
[----:B--2---:R-:W2:Y:S04]  /*0070*/  LDG.E R0, desc[UR6][R2.64] ;  /* 0x0000000602007981 */ /* 0x004ea8000c1e1900 */
[----:B------:R-:W2:Y:S01]  /*0080*/  LDG.E R5, desc[UR6][R2.64+0x200] ;  /* 0x0002000602057981 */ /* 0x000ea2000c1e1900 */
[----:B------:R-:W0:Y:S01]  /*0090*/  S2UR UR5, SR_CgaCtaId ;  /* 0x00000000000579c3 */ /* 0x000e220000008800 */
[----:B------:R-:W-:Y:S01]  /*00a0*/  UMOV UR4, 0x400 ;  /* 0x0000040000047882 */ /* 0x000fe20000000000 */
[C---:B------:R-:W-:Y:S02]  /*00b0*/  ISETP.GT.U32.AND P1, PT, R6.reuse, 0x3f, PT ;  /* 0x0000003f0600780c */ /* 0x040fe40003f24070 */
[----:B------:R-:W-:Y:S01]  /*00c0*/  ISETP.GT.U32.AND P0, PT, R6, 0x1f, PT ;  /* 0x0000001f0600780c */ /* 0x000fe20003f04070 */
[----:B0-----:R-:W-:-:S06]  /*00d0*/  ULEA UR4, UR5, UR4, 0x18 ;  /* 0x0000000405047291 */ /* 0x001fcc000f8ec0ff */
[----:B------:R-:W-:Y:S01]  /*00e0*/  LEA R7, R6, UR4, 0x2 ;  /* 0x0000000406077c11 */ /* 0x000fe2000f8e10ff */
[----:B--2---:R-:W-:-:S05]  /*00f0*/  FADD R0, R0, R5 ;  /* 0x0000000500007221 */ /* 0x004fca0000000000 */
[----:B------:R-:W-:Y:S01]  /*0100*/  STS [R7], R0 ;  /* 0x0000000007007388 */ /* 0x000fe20000000800 */
[----:B------:R-:W-:Y:S06]  /*0110*/  BAR.SYNC.DEFER_BLOCKING 0x0 ;  /* 0x0000000000007b1d */ /* 0x000fec0000010000 */
[----:B------:R-:W-:Y:S04]  /*0120*/  @!P1 LDS R4, [R7+0x100] ;  /* 0x0001000007049984 */ /* 0x000fe80000000800 */
[----:B------:R-:W0:Y:S02]  /*0130*/  @!P1 LDS R5, [R7] ;  /* 0x0000000007059984 */ /* 0x000e240000000800 */
[----:B0-----:R-:W-:-:S05]  /*0140*/  @!P1 FADD R4, R4, R5 ;  /* 0x0000000504049221 */ /* 0x001fca0000000000 */
[----:B------:R-:W-:Y:S01]  /*0150*/  @!P1 STS [R7], R4 ;  /* 0x0000000407009388 */ /* 0x000fe20000000800 */
[----:B------:R-:W-:Y:S01]  /*0160*/  BAR.SYNC.DEFER_BLOCKING 0x0 ;  /* 0x0000000000007b1d */ /* 0x000fe20000010000 */
[----:B------:R-:W-:-:S05]  /*0170*/  ISETP.GT.U32.AND P1, PT, R6, 0xf, PT ;  /* 0x0000000f0600780c */ /* 0x000fca0003f24070 */
        /* <DEDUP_REMOVED lines=23> */
[----:B------:R-:W-:-:S05]  /*02f0*/  ISETP.NE.AND P1, PT, R6, RZ, PT ;  /* 0x000000ff0600720c */ /* 0x000fca0003f25270 */
[----:B------:R-:W-:Y:S04]  /*0300*/  @!P0 LDS R0, [R7+0x8] ;  /* 0x0000080007008984 */ /* 0x000fe80000000800 */
[----:B------:R-:W0:Y:S02]  /*0310*/  @!P0 LDS R3, [R7] ;  /* 0x0000000007038984 */ /* 0x000e240000000800 */
[----:B0-----:R-:W-:-:S05]  /*0320*/  @!P0 FADD R0, R0, R3 ;  /* 0x0000000300008221 */ /* 0x001fca0000000000 */
[----:B------:R0:W-:Y:S01]  /*0330*/  @!P0 STS [R7], R0 ;  /* 0x0000000007008388 */ /* 0x0001e20000000800 */
[----:B------:R-:W-:Y:S06]  /*0340*/  BAR.SYNC.DEFER_BLOCKING 0x0 ;  /* 0x0000000000007b1d */ /* 0x000fec0000010000 */
[----:B------:R-:W-:Y:S05]  /*0350*/  @P1 EXIT ;  /* 0x000000000000194d */ /* 0x000fea0003800000 */
[----:B0-----:R-:W-:Y:S04]  /*0360*/  LDS R0, [UR4+0x4] ;  /* 0x00000404ff007984 */ /* 0x001fe80008000800 */
[----:B------:R-:W0:Y:S02]  /*0370*/  LDS R3, [R7] ;  /* 0x0000000007037984 */ /* 0x000e240000000800 */
[----:B0-----:R-:W-:Y:S02]  /*0380*/  FADD R0, R0, R3 ;  /* 0x0000000300007221 */ /* 0x001fe40000000000 */
[----:B------:R-:W0:Y:S03]  /*0390*/  LDC.64 R2, c[0x0][0x388] ;  /* 0x0000e200ff027b82 */ /* 0x000e260000000a00 */
[----:B------:R-:W-:Y:S04]  /*03a0*/  STS [R7], R0 ;  /* 0x0000000007007388 */ /* 0x000fe80000000800 */
[----:B------:R-:W0:Y:S04]  /*03b0*/  LDS R5, [UR4] ;  /* 0x00000004ff057984 */ /* 0x000e280008000800 */
[----:B0-----:R-:W-:Y:S01]  /*03c0*/  REDG.E.ADD.F32.FTZ.RN.STRONG.GPU desc[UR6][R2.64], R5 ;  /* 0x00000005020079a6 */ /* 0x001fe2000c12f306 */
[----:B------:R-:W-:Y:S05]  /*03d0*/  EXIT ;  /* 0x000000000000794d */ /* 0x000fea0003800000 */
.L_x_0:
[----:B------:R-:W-:-:S00]  /*03e0*/  BRA `(.L_x_0) ;  /* 0xfffffffc00fc7947 */ /* 0x000fc0000383ffff */
[----:B------:R-:W-:-:S00]  /*03f0*/  NOP ;  /* 0x0000000000007918 */ /* 0x000fc00000000000 */
        /* <DEDUP_REMOVED lines=8> */
.L_x_1:


//--------------------- .nv.shared._Z23reduceMultiBlocksKernelPfS_ --------------------------
	.section	.nv.shared._Z23reduceMultiBlocksKernelPfS_,"aw",@nobits
	.sectionflags	@""
	.align	4
.nv.shared._Z23reduceMultiBlocksKernelPfS_:
	.zero		1536


//--------------------- .nv.shared.reserved.0     --------------------------
	.section	.nv.shared.reserved.0,"aw",@nobits
	.weak		__nv_reservedSMEM_offset_0_alias
	.size		__nv_reservedSMEM_offset_0_alias, 0, 64
	.other		__nv_reservedSMEM_offset_0_alias,@"STO_CUDA_RESERVED_SHARED STV_DEFAULT"
__nv_reservedSMEM_offset_0_alias:
	.zero		0
	.zero		64


//--------------------- .nv.constant0._Z23reduceMultiBlocksKernelPfS_ --------------------------
	.section	.nv.constant0._Z23reduceMultiBlocksKernelPfS_,"a",@progbits
	.sectionflags	@""
	.align	4
.nv.constant0._Z23reduceMultiBlocksKernelPfS_:
	.zero		912


//--------------------- SYMBOLS --------------------------

	.type		.nv.reservedSmem.offset0,@object
	.size		.nv.reservedSmem.offset0,0x4
	.type		.nv.reservedSmem.cap,@object
	.size		.nv.reservedSmem.cap,0x4
